	.headerflags	@"EF_CUDA_TEXMODE_UNIFIED EF_CUDA_64BIT_ADDRESS EF_CUDA_ACCELERATORS EF_CUDA_SM90 EF_CUDA_VIRTUAL_SM(EF_CUDA_SM90)"
	.elftype	@"ET_EXEC"


//--------------------- .nv.info                  --------------------------
	.section	.nv.info,"",@"SHT_CUDA_INFO"
	.align	4


	//----- nvinfo : EIATTR_REGCOUNT
	.align		4
        /*0000*/ 	.byte	0x04, 0x2f
        /*0002*/ 	.short	(.L_1 - .L_0)
	.align		4
.L_0:
        /*0004*/ 	.word	index@(triton_poi_fused_cat_27)
        /*0008*/ 	.word	0x00000010


	//----- nvinfo : EIATTR_MIN_STACK_SIZE
	.align		4
.L_1:
        /*000c*/ 	.byte	0x04, 0x12
        /*000e*/ 	.short	(.L_3 - .L_2)
	.align		4
.L_2:
        /*0010*/ 	.word	index@(triton_poi_fused_cat_27)
        /*0014*/ 	.word	0x00000000


	//----- nvinfo : EIATTR_FRAME_SIZE
	.align		4
.L_3:
        /*0018*/ 	.byte	0x04, 0x11
        /*001a*/ 	.short	(.L_5 - .L_4)
	.align		4
.L_4:
        /*001c*/ 	.word	index@(triton_poi_fused_cat_27)
        /*0020*/ 	.word	0x00000000


	//----- nvinfo : EIATTR_MIN_STACK_SIZE
	.align		4
.L_5:
        /*0024*/ 	.byte	0x04, 0x12
        /*0026*/ 	.short	(.L_7 - .L_6)
	.align		4
.L_6:
        /*0028*/ 	.word	index@(triton_poi_fused_cat_27)
        /*002c*/ 	.word	0x00000000
.L_7:


//--------------------- .nv.info.triton_poi_fused_cat_27 --------------------------
	.section	.nv.info.triton_poi_fused_cat_27,"",@"SHT_CUDA_INFO"
	.sectionflags	@""
	.align	4


	//----- nvinfo : EIATTR_CUDA_API_VERSION
	.align		4
        /*0000*/ 	.byte	0x04, 0x37
        /*0002*/ 	.short	(.L_9 - .L_8)
.L_8:
        /*0004*/ 	.word	0x0000007c


	//----- nvinfo : EIATTR_KPARAM_INFO
	.align		4
.L_9:
        /*0008*/ 	.byte	0x04, 0x17
        /*000a*/ 	.short	(.L_11 - .L_10)
.L_10:
        /*000c*/ 	.word	0x00000000
        /*0010*/ 	.short	0x0003
        /*0012*/ 	.short	0x0018
        /*0014*/ 	.byte	0x00, 0xf0, 0x11, 0x00


	//----- nvinfo : EIATTR_KPARAM_INFO
	.align		4
.L_11:
        /*0018*/ 	.byte	0x04, 0x17
        /*001a*/ 	.short	(.L_13 - .L_12)
.L_12:
        /*001c*/ 	.word	0x00000000
        /*0020*/ 	.short	0x0002
        /*0022*/ 	.short	0x0010
        /*0024*/ 	.byte	0x00, 0xf4, 0x21, 0x00


	//----- nvinfo : EIATTR_KPARAM_INFO
	.align		4
.L_13:
        /*0028*/ 	.byte	0x04, 0x17
        /*002a*/ 	.short	(.L_15 - .L_14)
.L_14:
        /*002c*/ 	.word	0x00000000
        /*0030*/ 	.short	0x0001
        /*0032*/ 	.short	0x0008
        /*0034*/ 	.byte	0x00, 0xf4, 0x21, 0x00


	//----- nvinfo : EIATTR_KPARAM_INFO
	.align		4
.L_15:
        /*0038*/ 	.byte	0x04, 0x17
        /*003a*/ 	.short	(.L_17 - .L_16)
.L_16:
        /*003c*/ 	.word	0x00000000
        /*0040*/ 	.short	0x0000
        /*0042*/ 	.short	0x0000
        /*0044*/ 	.byte	0x00, 0xf4, 0x21, 0x00


	//----- nvinfo : EIATTR_SPARSE_MMA_MASK
	.align		4
.L_17:
        /*0048*/ 	.byte	0x03, 0x50
        /*004a*/ 	.short	0x0000


	//----- nvinfo : EIATTR_MAXREG_COUNT
	.align		4
        /*004c*/ 	.byte	0x03, 0x1b
        /*004e*/ 	.short	0x00ff


	//----- nvinfo : EIATTR_EXIT_INSTR_OFFSETS
	.align		4
        /*0050*/ 	.byte	0x04, 0x1c
        /*0052*/ 	.short	(.L_19 - .L_18)


	//   ....[0]....
.L_18:
        /*0054*/ 	.word	0x00000310


	//   ....[1]....
        /*0058*/ 	.word	0x00000330


	//----- nvinfo : EIATTR_REQNTID
	.align		4
.L_19:
        /*005c*/ 	.byte	0x04, 0x10
        /*005e*/ 	.short	(.L_21 - .L_20)
.L_20:
        /*0060*/ 	.word	0x00000080
        /*0064*/ 	.word	0x00000001
        /*0068*/ 	.word	0x00000001


	//----- nvinfo : EIATTR_CBANK_PARAM_SIZE
	.align		4
.L_21:
        /*006c*/ 	.byte	0x03, 0x19
        /*006e*/ 	.short	0x001c


	//----- nvinfo : EIATTR_PARAM_CBANK
	.align		4
        /*0070*/ 	.byte	0x04, 0x0a
        /*0072*/ 	.short	(.L_23 - .L_22)
	.align		4
.L_22:
        /*0074*/ 	.word	index@(.nv.constant0.triton_poi_fused_cat_27)
        /*0078*/ 	.short	0x0210
        /*007a*/ 	.short	0x001c


	//----- nvinfo : EIATTR_SW_WAR
	.align		4
.L_23:
        /*007c*/ 	.byte	0x04, 0x36
        /*007e*/ 	.short	(.L_25 - .L_24)
.L_24:
        /*0080*/ 	.word	0x00000008
.L_25:


//--------------------- .nv.callgraph             --------------------------
	.section	.nv.callgraph,"",@"SHT_CUDA_CALLGRAPH"
	.align	4
	.sectionentsize	8
	.align		4
        /*0000*/ 	.word	0x00000000
	.align		4
        /*0004*/ 	.word	0xffffffff
	.align		4
        /*0008*/ 	.word	0x00000000
	.align		4
        /*000c*/ 	.word	0xfffffffe
	.align		4
        /*0010*/ 	.word	0x00000000
	.align		4
        /*0014*/ 	.word	0xfffffffd
	.align		4
        /*0018*/ 	.word	0x00000000
	.align		4
        /*001c*/ 	.word	0xfffffffc


//--------------------- .text.triton_poi_fused_cat_27 --------------------------
	.section	.text.triton_poi_fused_cat_27,"ax",@progbits
	.align	128
        .global         triton_poi_fused_cat_27
        .type           triton_poi_fused_cat_27,@function
        .size           triton_poi_fused_cat_27,(.L_x_1 - triton_poi_fused_cat_27)
        .other          triton_poi_fused_cat_27,@"STO_CUDA_ENTRY STV_DEFAULT"
triton_poi_fused_cat_27:
.text.triton_poi_fused_cat_27:
[----:B------:R-:W0:Y:S02]  /*0000*/  LDC R1, c[0x0][0x28] ;  /* 0x00000a00ff017b82 */ /* 0x000e240000000800 */
[----:B------:R-:W1:Y:S01]  /*0010*/  S2R R0, SR_TID.X ;  /* 0x0000000000007919 */ /* 0x000e620000002100 */
[----:B------:R-:W-:Y:S01]  /*0020*/  IMAD.MOV.U32 R6, RZ, RZ, RZ ;  /* 0x000000ffff067224 */ /* 0x000fe200078e00ff */
[----:B------:R-:W2:Y:S01]  /*0030*/  LDC.64 R4, c[0x0][0x210] ;  /* 0x00008400ff047b82 */ /* 0x000ea20000000a00 */
[----:B------:R-:W-:Y:S01]  /*0040*/  ULDC.64 UR4, c[0x0][0x218] ;  /* 0x0000860000047ab9 */ /* 0x000fe20000000a00 */
[----:B------:R-:W3:Y:S01]  /*0050*/  S2R R3, SR_CTAID.X ;  /* 0x0000000000037919 */ /* 0x000ee20000002500 */
[----:B------:R-:W-:Y:S01]  /*0060*/  CS2R R12, SRZ ;  /* 0x00000000000c7805 */ /* 0x000fe2000001ff00 */
[----:B-1----:R-:W-:-:S05]  /*0070*/  IMAD.SHL.U32 R0, R0, 0x2, RZ ;  /* 0x0000000200007824 */ /* 0x002fca00078e00ff */
[----:B------:R-:W-:-:S05]  /*0080*/  LOP3.LUT R0, R0, 0xfe, RZ, 0xc0, !PT ;  /* 0x000000fe00007812 */ /* 0x000fca00078ec0ff */
[----:B---3--:R-:W-:-:S05]  /*0090*/  IMAD R3, R3, 0x100, R0 ;  /* 0x0000010003037824 */ /* 0x008fca00078e0200 */
[----:B------:R-:W-:Y:S02]  /*00a0*/  SHF.R.S32.HI R2, RZ, 0x1f, R3 ;  /* 0x0000001fff027819 */ /* 0x000fe40000011403 */
[----:B------:R-:W-:Y:S02]  /*00b0*/  ISETP.GE.AND P0, PT, R3, 0x7c00, PT ;  /* 0x00007c000300780c */ /* 0x000fe40003f06270 */
[----:B------:R-:W-:Y:S01]  /*00c0*/  LEA.HI R0, R2, R3, RZ, 0x6 ;  /* 0x0000000302007211 */ /* 0x000fe200078f30ff */
[----:B------:R-:W-:-:S03]  /*00d0*/  IMAD.MOV.U32 R2, RZ, RZ, RZ ;  /* 0x000000ffff027224 */ /* 0x000fc600078e00ff */
[----:B------:R-:W-:Y:S01]  /*00e0*/  SHF.R.S32.HI R7, RZ, 0x6, R0 ;  /* 0x00000006ff077819 */ /* 0x000fe20000011400 */
[----:B------:R-:W-:-:S04]  /*00f0*/  IMAD.HI R2, R3, -0x7bdef7bd, R2 ;  /* 0x8421084303027827 */ /* 0x000fc800078e0202 */
[----:B------:R-:W-:Y:S01]  /*0100*/  IMAD.HI R6, R7, -0x7bdef7bd, R6 ;  /* 0x8421084307067827 */ /* 0x000fe200078e0206 */
[----:B------:R-:W-:-:S04]  /*0110*/  SHF.R.U32.HI R11, RZ, 0x1f, R2 ;  /* 0x0000001fff0b7819 */ /* 0x000fc80000011602 */
[----:B------:R-:W-:Y:S02]  /*0120*/  SHF.R.U32.HI R9, RZ, 0x1f, R6 ;  /* 0x0000001fff097819 */ /* 0x000fe40000011606 */
[----:B------:R-:W-:Y:S02]  /*0130*/  LEA.HI.SX32 R11, R2, R11, 0x14 ;  /* 0x0000000b020b7211 */ /* 0x000fe400078fa2ff */
[----:B------:R-:W-:Y:S02]  /*0140*/  LEA.HI.SX32 R9, R6, R9, 0x1a ;  /* 0x0000000906097211 */ /* 0x000fe400078fd2ff */
[----:B------:R-:W-:Y:S01]  /*0150*/  LOP3.LUT R2, R0, 0xffffffc0, RZ, 0xc0, !PT ;  /* 0xffffffc000027812 */ /* 0x000fe200078ec0ff */
[----:B------:R-:W-:Y:S02]  /*0160*/  IMAD.SHL.U32 R6, R11, 0x400, RZ ;  /* 0x000004000b067824 */ /* 0x000fe400078e00ff */
[----:B------:R-:W-:Y:S02]  /*0170*/  IMAD R9, R9, -0x7c, R7 ;  /* 0xffffff8409097824 */ /* 0x000fe400078e0207 */
[----:B------:R-:W-:-:S02]  /*0180*/  IMAD.IADD R2, R3, 0x1, -R2 ;  /* 0x0000000103027824 */ /* 0x000fc400078e0a02 */
[C---:B------:R-:W-:Y:S01]  /*0190*/  IMAD.SHL.U32 R7, R9.reuse, 0x40, RZ ;  /* 0x0000004009077824 */ /* 0x040fe200078e00ff */
[----:B------:R-:W-:Y:S01]  /*01a0*/  ISETP.GE.AND P2, PT, R9, 0x6c, PT ;  /* 0x0000006c0900780c */ /* 0x000fe20003f46270 */
[----:B------:R-:W-:Y:S01]  /*01b0*/  IMAD R0, R11, -0x1f00, R3 ;  /* 0xffffe1000b007824 */ /* 0x000fe200078e0203 */
[----:B------:R-:W-:Y:S02]  /*01c0*/  SHF.R.S32.HI R8, RZ, 0x1f, R2 ;  /* 0x0000001fff087819 */ /* 0x000fe40000011402 */
[----:B------:R-:W-:Y:S01]  /*01d0*/  IADD3 R2, P4, P5, R7, R2, R6 ;  /* 0x0000000207027210 */ /* 0x000fe20007d9e006 */
[----:B------:R-:W-:Y:S01]  /*01e0*/  IMAD R11, R11, 0x1b00, R0 ;  /* 0x00001b000b0b7824 */ /* 0x000fe200078e0200 */
[----:B------:R-:W-:Y:S02]  /*01f0*/  SHF.R.S32.HI R6, RZ, 0x1f, R6 ;  /* 0x0000001fff067819 */ /* 0x000fe40000011406 */
[----:B------:R-:W-:Y:S01]  /*0200*/  ISETP.LT.AND P3, PT, R3, 0x7c00, !P2 ;  /* 0x00007c000300780c */ /* 0x000fe20005761270 */
[----:B--2---:R-:W-:Y:S01]  /*0210*/  IMAD.WIDE R4, R11, 0x4, R4 ;  /* 0x000000040b047825 */ /* 0x004fe200078e0204 */
[----:B------:R-:W-:-:S02]  /*0220*/  SHF.R.S32.HI R7, RZ, 0x1f, R7 ;  /* 0x0000001fff077819 */ /* 0x000fc40000011407 */
[----:B------:R-:W-:Y:S02]  /*0230*/  CS2R R10, SRZ ;  /* 0x00000000000a7805 */ /* 0x000fe4000001ff00 */
[----:B------:R-:W-:Y:S02]  /*0240*/  ISETP.GT.AND P1, PT, R9, 0x6b, !P0 ;  /* 0x0000006b0900780c */ /* 0x000fe40004724270 */
[----:B------:R-:W-:Y:S02]  /*0250*/  IADD3.X R7, R7, R8, R6, P4, P5 ;  /* 0x0000000807077210 */ /* 0x000fe400027ea406 */
[C---:B------:R-:W-:Y:S01]  /*0260*/  LEA R6, P4, R2.reuse, UR4, 0x2 ;  /* 0x0000000402067c11 */ /* 0x040fe2000f8810ff */
[----:B------:R-:W1:Y:S03]  /*0270*/  LDC.64 R8, c[0x0][0x220] ;  /* 0x00008800ff087b82 */ /* 0x000e660000000a00 */
[----:B------:R-:W-:Y:S01]  /*0280*/  LEA.HI.X R7, R2, UR5, R7, 0x2, P4 ;  /* 0x0000000502077c11 */ /* 0x000fe2000a0f1407 */
[----:B------:R-:W-:-:S02]  /*0290*/  ULDC.64 UR4, c[0x0][0x208] ;  /* 0x0000820000047ab9 */ /* 0x000fc40000000a00 */
[----:B------:R-:W2:Y:S04]  /*02a0*/  @P3 LDG.E.64 R10, desc[UR4][R4.64] ;  /* 0x00000004040a3981 */ /* 0x000ea8000c1e1b00 */
[----:B------:R-:W3:Y:S01]  /*02b0*/  @P1 LDG.E.64 R12, desc[UR4][R6.64+-0x6c00] ;  /* 0xff940004060c1981 */ /* 0x000ee2000c1e1b00 */
[----:B-1----:R-:W-:Y:S01]  /*02c0*/  IMAD.WIDE R2, R3, 0x4, R8 ;  /* 0x0000000403027825 */ /* 0x002fe200078e0208 */
[----:B--2---:R-:W-:Y:S02]  /*02d0*/  SEL R10, R10, RZ, P3 ;  /* 0x000000ff0a0a7207 */ /* 0x004fe40001800000 */
[----:B------:R-:W-:Y:S02]  /*02e0*/  SEL R11, R11, RZ, P3 ;  /* 0x000000ff0b0b7207 */ /* 0x000fe40001800000 */
[----:B---3--:R-:W-:-:S02]  /*02f0*/  @P2 SEL R10, R12, RZ, P1 ;  /* 0x000000ff0c0a2207 */ /* 0x008fc40000800000 */
[----:B------:R-:W-:Y:S01]  /*0300*/  @P2 SEL R11, R13, RZ, P1 ;  /* 0x000000ff0d0b2207 */ /* 0x000fe20000800000 */
[----:B------:R-:W-:Y:S06]  /*0310*/  @P0 EXIT ;  /* 0x000000000000094d */ /* 0x000fec0003800000 */
[----:B------:R-:W-:Y:S01]  /*0320*/  STG.E.64 desc[UR4][R2.64], R10 ;  /* 0x0000000a02007986 */ /* 0x000fe2000c101b04 */
[----:B------:R-:W-:Y:S05]  /*0330*/  EXIT ;  /* 0x000000000000794d */ /* 0x000fea0003800000 */
.L_x_0:
[----:B------:R-:W-:-:S00]  /*0340*/  BRA `(.L_x_0) ;  /* 0xfffffffc00fc7947 */ /* 0x000fc0000383ffff */
[----:B------:R-:W-:-:S00]  /*0350*/  NOP ;  /* 0x0000000000007918 */ /* 0x000fc00000000000 */
        /* <DEDUP_REMOVED lines=10> */
.L_x_1:


//--------------------- .nv.constant0.triton_poi_fused_cat_27 --------------------------
	.section	.nv.constant0.triton_poi_fused_cat_27,"a",@progbits
	.sectionflags	@""
	.align	4
.nv.constant0.triton_poi_fused_cat_27:
	.zero		556
